	.headerflags	@"EF_CUDA_TEXMODE_UNIFIED EF_CUDA_64BIT_ADDRESS EF_CUDA_ACCELERATORS EF_CUDA_SM90 EF_CUDA_VIRTUAL_SM(EF_CUDA_SM90)"
	.elftype	@"ET_EXEC"


//--------------------- .nv.info                  --------------------------
	.section	.nv.info,"",@"SHT_CUDA_INFO"
	.align	4


	//----- nvinfo : EIATTR_REGCOUNT
	.align		4
        /*0000*/ 	.byte	0x04, 0x2f
        /*0002*/ 	.short	(.L_3 - .L_2)
	.align		4
.L_2:
        /*0004*/ 	.word	index@(triton_poi_fused__native_batch_norm_legit_no_training_relu_42)
        /*0008*/ 	.word	0x00000020


	//----- nvinfo : EIATTR_MIN_STACK_SIZE
	.align		4
.L_3:
        /*000c*/ 	.byte	0x04, 0x12
        /*000e*/ 	.short	(.L_5 - .L_4)
	.align		4
.L_4:
        /*0010*/ 	.word	index@(triton_poi_fused__native_batch_norm_legit_no_training_relu_42)
        /*0014*/ 	.word	0x00000000


	//----- nvinfo : EIATTR_FRAME_SIZE
	.align		4
.L_5:
        /*0018*/ 	.byte	0x04, 0x11
        /*001a*/ 	.short	(.L_7 - .L_6)
	.align		4
.L_6:
        /*001c*/ 	.word	index@(triton_poi_fused__native_batch_norm_legit_no_training_relu_42)
        /*0020*/ 	.word	0x00000000


	//----- nvinfo : EIATTR_MIN_STACK_SIZE
	.align		4
.L_7:
        /*0024*/ 	.byte	0x04, 0x12
        /*0026*/ 	.short	(.L_9 - .L_8)
	.align		4
.L_8:
        /*0028*/ 	.word	index@(triton_poi_fused__native_batch_norm_legit_no_training_relu_42)
        /*002c*/ 	.word	0x00000000
.L_9:


//--------------------- .nv.info.triton_poi_fused__native_batch_norm_legit_no_training_relu_42 --------------------------
	.section	.nv.info.triton_poi_fused__native_batch_norm_legit_no_training_relu_42,"",@"SHT_CUDA_INFO"
	.sectionflags	@""
	.align	4


	//----- nvinfo : EIATTR_CUDA_API_VERSION
	.align		4
        /*0000*/ 	.byte	0x04, 0x37
        /*0002*/ 	.short	(.L_11 - .L_10)
.L_10:
        /*0004*/ 	.word	0x0000007c


	//----- nvinfo : EIATTR_KPARAM_INFO
	.align		4
.L_11:
        /*0008*/ 	.byte	0x04, 0x17
        /*000a*/ 	.short	(.L_13 - .L_12)
.L_12:
        /*000c*/ 	.word	0x00000000
        /*0010*/ 	.short	0x0006
        /*0012*/ 	.short	0x0030
        /*0014*/ 	.byte	0x00, 0xf0, 0x11, 0x00


	//----- nvinfo : EIATTR_KPARAM_INFO
	.align		4
.L_13:
        /*0018*/ 	.byte	0x04, 0x17
        /*001a*/ 	.short	(.L_15 - .L_14)
.L_14:
        /*001c*/ 	.word	0x00000000
        /*0020*/ 	.short	0x0005
        /*0022*/ 	.short	0x0028
        /*0024*/ 	.byte	0x00, 0xf4, 0x21, 0x00


	//----- nvinfo : EIATTR_KPARAM_INFO
	.align		4
.L_15:
        /*0028*/ 	.byte	0x04, 0x17
        /*002a*/ 	.short	(.L_17 - .L_16)
.L_16:
        /*002c*/ 	.word	0x00000000
        /*0030*/ 	.short	0x0004
        /*0032*/ 	.short	0x0020
        /*0034*/ 	.byte	0x00, 0xf4, 0x21, 0x00


	//----- nvinfo : EIATTR_KPARAM_INFO
	.align		4
.L_17:
        /*0038*/ 	.byte	0x04, 0x17
        /*003a*/ 	.short	(.L_19 - .L_18)
.L_18:
        /*003c*/ 	.word	0x00000000
        /*0040*/ 	.short	0x0003
        /*0042*/ 	.short	0x0018
        /*0044*/ 	.byte	0x00, 0xf4, 0x21, 0x00


	//----- nvinfo : EIATTR_KPARAM_INFO
	.align		4
.L_19:
        /*0048*/ 	.byte	0x04, 0x17
        /*004a*/ 	.short	(.L_21 - .L_20)
.L_20:
        /*004c*/ 	.word	0x00000000
        /*0050*/ 	.short	0x0002
        /*0052*/ 	.short	0x0010
        /*0054*/ 	.byte	0x00, 0xf4, 0x21, 0x00


	//----- nvinfo : EIATTR_KPARAM_INFO
	.align		4
.L_21:
        /*0058*/ 	.byte	0x04, 0x17
        /*005a*/ 	.short	(.L_23 - .L_22)
.L_22:
        /*005c*/ 	.word	0x00000000
        /*0060*/ 	.short	0x0001
        /*0062*/ 	.short	0x0008
        /*0064*/ 	.byte	0x00, 0xf4, 0x21, 0x00


	//----- nvinfo : EIATTR_KPARAM_INFO
	.align		4
.L_23:
        /*0068*/ 	.byte	0x04, 0x17
        /*006a*/ 	.short	(.L_25 - .L_24)
.L_24:
        /*006c*/ 	.word	0x00000000
        /*0070*/ 	.short	0x0000
        /*0072*/ 	.short	0x0000
        /*0074*/ 	.byte	0x00, 0xf4, 0x21, 0x00


	//----- nvinfo : EIATTR_SPARSE_MMA_MASK
	.align		4
.L_25:
        /*0078*/ 	.byte	0x03, 0x50
        /*007a*/ 	.short	0x0000


	//----- nvinfo : EIATTR_MAXREG_COUNT
	.align		4
        /*007c*/ 	.byte	0x03, 0x1b
        /*007e*/ 	.short	0x00ff


	//----- nvinfo : EIATTR_EXIT_INSTR_OFFSETS
	.align		4
        /*0080*/ 	.byte	0x04, 0x1c
        /*0082*/ 	.short	(.L_27 - .L_26)


	//   ....[0]....
.L_26:
        /*0084*/ 	.word	0x00000710


	//----- nvinfo : EIATTR_REQNTID
	.align		4
.L_27:
        /*0088*/ 	.byte	0x04, 0x10
        /*008a*/ 	.short	(.L_29 - .L_28)
.L_28:
        /*008c*/ 	.word	0x00000080
        /*0090*/ 	.word	0x00000001
        /*0094*/ 	.word	0x00000001


	//----- nvinfo : EIATTR_CBANK_PARAM_SIZE
	.align		4
.L_29:
        /*0098*/ 	.byte	0x03, 0x19
        /*009a*/ 	.short	0x0034


	//----- nvinfo : EIATTR_PARAM_CBANK
	.align		4
        /*009c*/ 	.byte	0x04, 0x0a
        /*009e*/ 	.short	(.L_31 - .L_30)
	.align		4
.L_30:
        /*00a0*/ 	.word	index@(.nv.constant0.triton_poi_fused__native_batch_norm_legit_no_training_relu_42)
        /*00a4*/ 	.short	0x0210
        /*00a6*/ 	.short	0x0034


	//----- nvinfo : EIATTR_SW_WAR
	.align		4
.L_31:
        /*00a8*/ 	.byte	0x04, 0x36
        /*00aa*/ 	.short	(.L_33 - .L_32)
.L_32:
        /*00ac*/ 	.word	0x00000008
.L_33:


//--------------------- .nv.callgraph             --------------------------
	.section	.nv.callgraph,"",@"SHT_CUDA_CALLGRAPH"
	.align	4
	.sectionentsize	8
	.align		4
        /*0000*/ 	.word	0x00000000
	.align		4
        /*0004*/ 	.word	0xffffffff
	.align		4
        /*0008*/ 	.word	0x00000000
	.align		4
        /*000c*/ 	.word	0xfffffffe
	.align		4
        /*0010*/ 	.word	0x00000000
	.align		4
        /*0014*/ 	.word	0xfffffffd
	.align		4
        /*0018*/ 	.word	0x00000000
	.align		4
        /*001c*/ 	.word	0xfffffffc


//--------------------- .nv.constant4             --------------------------
	.section	.nv.constant4,"a",@progbits
	.align	8
	.align		8
.nv.constant4:
        /*0000*/ 	.dword	_$_str
	.align		8
        /*0008*/ 	.dword	_$_str_$_2


//--------------------- .text.triton_poi_fused__native_batch_norm_legit_no_training_relu_42 --------------------------
	.section	.text.triton_poi_fused__native_batch_norm_legit_no_training_relu_42,"ax",@progbits
	.align	128
        .global         triton_poi_fused__native_batch_norm_legit_no_training_relu_42
        .type           triton_poi_fused__native_batch_norm_legit_no_training_relu_42,@function
        .size           triton_poi_fused__native_batch_norm_legit_no_training_relu_42,(.L_x_1 - triton_poi_fused__native_batch_norm_legit_no_training_relu_42)
        .other          triton_poi_fused__native_batch_norm_legit_no_training_relu_42,@"STO_CUDA_ENTRY STV_DEFAULT"
triton_poi_fused__native_batch_norm_legit_no_training_relu_42:
.text.triton_poi_fused__native_batch_norm_legit_no_training_relu_42:
[----:B------:R-:W-:Y:S01]  /*0000*/  LDC R1, c[0x0][0x28] ;  /* 0x00000a00ff017b82 */ /* 0x000fe20000000800 */
[----:B------:R-:W1:Y:S07]  /*0010*/  S2R R0, SR_TID.X ;  /* 0x0000000000007919 */ /* 0x000e6e0000002100 */
[----:B------:R-:W2:Y:S01]  /*0020*/  LDC.64 R4, c[0x0][0x220] ;  /* 0x00008800ff047b82 */ /* 0x000ea20000000a00 */
[----:B------:R-:W-:Y:S01]  /*0030*/  ULDC.64 UR4, c[0x0][0x208] ;  /* 0x0000820000047ab9 */ /* 0x000fe20000000a00 */
[----:B------:R-:W3:Y:S06]  /*0040*/  S2R R7, SR_CTAID.X ;  /* 0x0000000000077919 */ /* 0x000eec0000002500 */
[----:B------:R-:W4:Y:S08]  /*0050*/  LDC.64 R12, c[0x0][0x218] ;  /* 0x00008600ff0c7b82 */ /* 0x000f300000000a00 */
[----:B------:R-:W5:Y:S08]  /*0060*/  LDC.64 R22, c[0x0][0x210] ;  /* 0x00008400ff167b82 */ /* 0x000f700000000a00 */
[----:B------:R-:W5:Y:S01]  /*0070*/  LDC.64 R20, c[0x0][0x228] ;  /* 0x00008a00ff147b82 */ /* 0x000f620000000a00 */
[----:B-1----:R-:W-:-:S07]  /*0080*/  SHF.L.U32 R0, R0, 0x2, RZ ;  /* 0x0000000200007819 */ /* 0x002fce00000006ff */
[----:B------:R-:W1:Y:S01]  /*0090*/  LDC.64 R24, c[0x0][0x230] ;  /* 0x00008c00ff187b82 */ /* 0x000e620000000a00 */
[----:B---3--:R-:W-:Y:S02]  /*00a0*/  SHF.R.S32.HI R3, RZ, 0x15, R7 ;  /* 0x00000015ff037819 */ /* 0x008fe40000011407 */
[----:B------:R-:W-:Y:S02]  /*00b0*/  LOP3.LUT R0, R0, 0x1fc, RZ, 0xc0, !PT ;  /* 0x000001fc00007812 */ /* 0x000fe400078ec0ff */
[----:B------:R-:W-:Y:S02]  /*00c0*/  SGXT R3, R3, 0x1 ;  /* 0x000000010303781a */ /* 0x000fe40000000200 */
[----:B------:R-:W-:-:S04]  /*00d0*/  LEA R0, R7, R0, 0xa ;  /* 0x0000000007007211 */ /* 0x000fc800078e50ff */
[----:B------:R-:W-:-:S04]  /*00e0*/  LEA.HI R3, R3, R0, RZ, 0x8 ;  /* 0x0000000003037211 */ /* 0x000fc800078f40ff */
[----:B------:R-:W-:-:S04]  /*00f0*/  LOP3.LUT R3, R3, 0xffffff00, RZ, 0xc0, !PT ;  /* 0xffffff0003037812 */ /* 0x000fc800078ec0ff */
[----:B------:R-:W-:-:S05]  /*0100*/  IADD3 R3, R0, -R3, RZ ;  /* 0x8000000300037210 */ /* 0x000fca0007ffe0ff */
[----:B--2---:R-:W-:-:S06]  /*0110*/  IMAD.WIDE R4, R3, 0x4, R4 ;  /* 0x0000000403047825 */ /* 0x004fcc00078e0204 */
[----:B------:R-:W2:Y:S01]  /*0120*/  LDG.E.EL.128 R4, desc[UR4][R4.64] ;  /* 0x0000000404047981 */ /* 0x000ea2000c2e1d00 */
[----:B----4-:R-:W-:-:S04]  /*0130*/  IMAD.WIDE R12, R3, 0x4, R12 ;  /* 0x00000004030c7825 */ /* 0x010fc800078e020c */
[----:B-----5:R-:W-:Y:S02]  /*0140*/  IMAD.WIDE R22, R0, 0x4, R22 ;  /* 0x0000000400167825 */ /* 0x020fe400078e0216 */
[----:B------:R-:W3:Y:S02]  /*0150*/  LDG.E.EL.128 R12, desc[UR4][R12.64] ;  /* 0x000000040c0c7981 */ /* 0x000ee4000c2e1d00 */
[C---:B0-----:R-:W-:Y:S02]  /*0160*/  IMAD.WIDE R20, R3.reuse, 0x4, R20 ;  /* 0x0000000403147825 */ /* 0x041fe400078e0214 */
[----:B------:R-:W3:Y:S02]  /*0170*/  LDG.E.128 R16, desc[UR4][R22.64+0x800] ;  /* 0x0008000416107981 */ /* 0x000ee4000c1e1d00 */
[----:B-1----:R-:W-:-:S04]  /*0180*/  IMAD.WIDE R24, R3, 0x4, R24 ;  /* 0x0000000403187825 */ /* 0x002fc800078e0218 */
[----:B--2---:R-:W-:Y:S01]  /*0190*/  FADD R6, R6, 9.9999997473787516356e-06 ;  /* 0x3727c5ac06067421 */ /* 0x004fe20000000000 */
[----:B------:R-:W-:Y:S01]  /*01a0*/  FADD R2, R4, 9.9999997473787516356e-06 ;  /* 0x3727c5ac04027421 */ /* 0x000fe20000000000 */
[----:B------:R-:W-:-:S03]  /*01b0*/  FADD R8, R5, 9.9999997473787516356e-06 ;  /* 0x3727c5ac05087421 */ /* 0x000fc60000000000 */
[----:B------:R-:W0:Y:S08]  /*01c0*/  MUFU.SQRT R26, R2 ;  /* 0x00000002001a7308 */ /* 0x000e300000002000 */
[----:B------:R-:W1:Y:S01]  /*01d0*/  MUFU.SQRT R6, R6 ;  /* 0x0000000600067308 */ /* 0x000e620000002000 */
[----:B0-----:R-:W-:-:S07]  /*01e0*/  FSETP.GT.AND P0, PT, R26, 8.50705917302346158658e+37, PT ;  /* 0x7e8000001a00780b */ /* 0x001fce0003f04000 */
[----:B------:R0:W2:Y:S01]  /*01f0*/  MUFU.SQRT R27, R8 ;  /* 0x00000008001b7308 */ /* 0x0000a20000002000 */
[----:B------:R-:W-:Y:S02]  /*0200*/  FSETP.GEU.AND P3, PT, R26, 1.175494350822287508e-38, PT ;  /* 0x008000001a00780b */ /* 0x000fe40003f6e000 */
[C---:B-1----:R-:W-:Y:S02]  /*0210*/  FSETP.GT.AND P2, PT, R6.reuse, 8.50705917302346158658e+37, PT ;  /* 0x7e8000000600780b */ /* 0x042fe40003f44000 */
[----:B------:R-:W-:Y:S01]  /*0220*/  FSETP.GEU.AND P5, PT, R6, 1.175494350822287508e-38, PT ;  /* 0x008000000600780b */ /* 0x000fe20003fae000 */
[----:B------:R-:W-:Y:S01]  /*0230*/  HFMA2.MMA R2, -RZ, RZ, 1.625, 0 ;  /* 0x3e800000ff027435 */ /* 0x000fe200000001ff */
[----:B0-----:R-:W4:Y:S01]  /*0240*/  LDG.E.128 R8, desc[UR4][R22.64] ;  /* 0x0000000416087981 */ /* 0x001f22000c1e1d00 */
[----:B------:R-:W-:Y:S01]  /*0250*/  @P0 FMUL R26, R26, 0.25 ;  /* 0x3e8000001a1a0820 */ /* 0x000fe20000400000 */
[----:B--2---:R-:W-:-:S05]  /*0260*/  FSETP.GT.AND P1, PT, R27, 8.50705917302346158658e+37, PT ;  /* 0x7e8000001b00780b */ /* 0x004fca0003f24000 */
[----:B------:R-:W-:Y:S01]  /*0270*/  @!P3 FMUL R26, R26, 16777216 ;  /* 0x4b8000001a1ab820 */ /* 0x000fe20000400000 */
[C---:B------:R-:W-:Y:S01]  /*0280*/  FSETP.GEU.AND P4, PT, R27.reuse, 1.175494350822287508e-38, PT ;  /* 0x008000001b00780b */ /* 0x040fe20003f8e000 */
[----:B------:R-:W-:Y:S02]  /*0290*/  @P2 FMUL R6, R6, 0.25 ;  /* 0x3e80000006062820 */ /* 0x000fe40000400000 */
[----:B------:R0:W1:Y:S01]  /*02a0*/  MUFU.RCP R5, R26 ;  /* 0x0000001a00057308 */ /* 0x0000620000001000 */
[----:B------:R-:W2:Y:S01]  /*02b0*/  LDG.E.EL.128 R20, desc[UR4][R20.64] ;  /* 0x0000000414147981 */ /* 0x000ea2000c2e1d00 */
[----:B------:R-:W-:Y:S02]  /*02c0*/  @!P5 FMUL R6, R6, 16777216 ;  /* 0x4b8000000606d820 */ /* 0x000fe40000400000 */
[----:B------:R-:W-:-:S04]  /*02d0*/  @P1 FMUL R27, R27, 0.25 ;  /* 0x3e8000001b1b1820 */ /* 0x000fc80000400000 */
[----:B------:R-:W5:Y:S02]  /*02e0*/  MUFU.RCP R6, R6 ;  /* 0x0000000600067308 */ /* 0x000f640000001000 */
[----:B------:R-:W-:Y:S01]  /*02f0*/  @!P4 FMUL R27, R27, 16777216 ;  /* 0x4b8000001b1bc820 */ /* 0x000fe20000400000 */
[----:B0-----:R-:W-:-:S05]  /*0300*/  FSEL R26, R2, 1, P0 ;  /* 0x3f800000021a7808 */ /* 0x001fca0000000000 */
[----:B------:R0:W-:Y:S01]  /*0310*/  MUFU.RCP R4, R27 ;  /* 0x0000001b00047308 */ /* 0x0001e20000001000 */
[----:B------:R-:W-:Y:S01]  /*0320*/  @!P3 FMUL R26, R26, 16777216 ;  /* 0x4b8000001a1ab820 */ /* 0x000fe20000400000 */
[----:B0-----:R-:W-:-:S03]  /*0330*/  FSEL R27, R2, 1, P2 ;  /* 0x3f800000021b7808 */ /* 0x001fc60001000000 */
[----:B-1----:R-:W-:Y:S02]  /*0340*/  FMUL R3, R5, R26 ;  /* 0x0000001a05037220 */ /* 0x002fe40000400000 */
[----:B------:R-:W-:-:S04]  /*0350*/  @!P5 FMUL R27, R27, 16777216 ;  /* 0x4b8000001b1bd820 */ /* 0x000fc80000400000 */
[----:B-----5:R-:W-:Y:S02]  /*0360*/  FMUL R5, R6, R27 ;  /* 0x0000001b06057220 */ /* 0x020fe40000400000 */
[----:B------:R-:W2:Y:S01]  /*0370*/  LDG.E.EL.128 R24, desc[UR4][R24.64] ;  /* 0x0000000418187981 */ /* 0x000ea2000c2e1d00 */
[----:B------:R-:W-:-:S04]  /*0380*/  FADD R7, R7, 9.9999997473787516356e-06 ;  /* 0x3727c5ac07077421 */ /* 0x000fc80000000000 */
[----:B------:R0:W1:Y:S01]  /*0390*/  MUFU.SQRT R28, R7 ;  /* 0x00000007001c7308 */ /* 0x0000620000002000 */
[----:B------:R-:W-:Y:S01]  /*03a0*/  FSEL R29, R2, 1, P1 ;  /* 0x3f800000021d7808 */ /* 0x000fe20000800000 */
[----:B0-----:R-:W0:Y:S01]  /*03b0*/  LDC.64 R6, c[0x0][0x238] ;  /* 0x00008e00ff067b82 */ /* 0x001e220000000a00 */
[C---:B-1----:R-:W-:Y:S02]  /*03c0*/  FSETP.GT.AND P0, PT, R28.reuse, 8.50705917302346158658e+37, PT ;  /* 0x7e8000001c00780b */ /* 0x042fe40003f04000 */
[----:B------:R-:W-:-:S11]  /*03d0*/  FSETP.GEU.AND P1, PT, R28, 1.175494350822287508e-38, PT ;  /* 0x008000001c00780b */ /* 0x000fd60003f2e000 */
[----:B------:R-:W-:-:S04]  /*03e0*/  @P0 FMUL R28, R28, 0.25 ;  /* 0x3e8000001c1c0820 */ /* 0x000fc80000400000 */
[----:B------:R-:W-:Y:S01]  /*03f0*/  @!P1 FMUL R28, R28, 16777216 ;  /* 0x4b8000001c1c9820 */ /* 0x000fe20000400000 */
[----:B------:R-:W-:-:S05]  /*0400*/  @!P4 FMUL R29, R29, 16777216 ;  /* 0x4b8000001d1dc820 */ /* 0x000fca0000400000 */
[----:B------:R-:W1:Y:S01]  /*0410*/  MUFU.RCP R28, R28 ;  /* 0x0000001c001c7308 */ /* 0x000e620000001000 */
[----:B------:R-:W-:Y:S01]  /*0420*/  FMUL R4, R4, R29 ;  /* 0x0000001d04047220 */ /* 0x000fe20000400000 */
[----:B------:R-:W-:-:S05]  /*0430*/  FSEL R29, R2, 1, P0 ;  /* 0x3f800000021d7808 */ /* 0x000fca0000000000 */
[----:B------:R-:W-:Y:S01]  /*0440*/  @!P1 FMUL R29, R29, 16777216 ;  /* 0x4b8000001d1d9820 */ /* 0x000fe20000400000 */
[----:B---3--:R-:W-:Y:S01]  /*0450*/  FADD R19, R19, -R15 ;  /* 0x8000000f13137221 */ /* 0x008fe20000000000 */
[----:B------:R-:W-:Y:S01]  /*0460*/  FADD R16, R16, -R12 ;  /* 0x8000000c10107221 */ /* 0x000fe20000000000 */
[----:B------:R-:W-:Y:S01]  /*0470*/  FADD R18, R18, -R14 ;  /* 0x8000000e12127221 */ /* 0x000fe20000000000 */
[----:B-1----:R-:W-:Y:S01]  /*0480*/  FMUL R2, R28, R29 ;  /* 0x0000001d1c027220 */ /* 0x002fe20000400000 */
[----:B------:R-:W-:Y:S01]  /*0490*/  FADD R17, R17, -R13 ;  /* 0x8000000d11117221 */ /* 0x000fe20000000000 */
[----:B----4-:R-:W-:Y:S01]  /*04a0*/  FADD R11, R11, -R15 ;  /* 0x8000000f0b0b7221 */ /* 0x010fe20000000000 */
[----:B------:R-:W-:Y:S01]  /*04b0*/  FADD R8, R8, -R12 ;  /* 0x8000000c08087221 */ /* 0x000fe20000000000 */
[----:B------:R-:W-:Y:S02]  /*04c0*/  FADD R12, R10, -R14 ;  /* 0x8000000e0a0c7221 */ /* 0x000fe40000000000 */
[C---:B------:R-:W-:Y:S01]  /*04d0*/  FMUL R10, R2.reuse, R11 ;  /* 0x0000000b020a7220 */ /* 0x040fe20000400000 */
[----:B------:R-:W-:Y:S01]  /*04e0*/  FMUL R2, R2, R19 ;  /* 0x0000001302027220 */ /* 0x000fe20000400000 */
[----:B------:R-:W-:Y:S01]  /*04f0*/  FADD R9, R9, -R13 ;  /* 0x8000000d09097221 */ /* 0x000fe20000000000 */
[C---:B------:R-:W-:Y:S01]  /*0500*/  FMUL R11, R5.reuse, R12 ;  /* 0x0000000c050b7220 */ /* 0x040fe20000400000 */
[----:B------:R-:W-:Y:S01]  /*0510*/  FMUL R5, R5, R18 ;  /* 0x0000001205057220 */ /* 0x000fe20000400000 */
[C---:B------:R-:W-:Y:S01]  /*0520*/  FMUL R15, R3.reuse, R8 ;  /* 0x00000008030f7220 */ /* 0x040fe20000400000 */
[C---:B------:R-:W-:Y:S01]  /*0530*/  FMUL R8, R4.reuse, R17 ;  /* 0x0000001104087220 */ /* 0x040fe20000400000 */
[----:B------:R-:W-:Y:S01]  /*0540*/  FMUL R13, R3, R16 ;  /* 0x00000010030d7220 */ /* 0x000fe20000400000 */
[----:B------:R-:W-:Y:S01]  /*0550*/  FMUL R12, R4, R9 ;  /* 0x00000009040c7220 */ /* 0x000fe20000400000 */
[----:B--2---:R-:W-:Y:S01]  /*0560*/  FFMA R2, R23, R2, R27 ;  /* 0x0000000217027223 */ /* 0x004fe2000000001b */
[----:B------:R-:W-:Y:S01]  /*0570*/  FFMA R5, R22, R5, R26 ;  /* 0x0000000516057223 */ /* 0x000fe2000000001a */
[----:B------:R-:W-:Y:S01]  /*0580*/  FFMA R8, R21, R8, R25 ;  /* 0x0000000815087223 */ /* 0x000fe20000000019 */
[----:B------:R-:W-:Y:S01]  /*0590*/  FFMA R10, R23, R10, R27 ;  /* 0x0000000a170a7223 */ /* 0x000fe2000000001b */
[C-C-:B------:R-:W-:Y:S01]  /*05a0*/  FFMA R3, R20.reuse, R15, R24.reuse ;  /* 0x0000000f14037223 */ /* 0x140fe20000000018 */
[----:B------:R-:W-:Y:S01]  /*05b0*/  FFMA R4, R20, R13, R24 ;  /* 0x0000000d14047223 */ /* 0x000fe20000000018 */
[----:B------:R-:W-:Y:S01]  /*05c0*/  FFMA R9, R21, R12, R25 ;  /* 0x0000000c15097223 */ /* 0x000fe20000000019 */
[----:B------:R-:W-:Y:S01]  /*05d0*/  FFMA R22, R22, R11, R26 ;  /* 0x0000000b16167223 */ /* 0x000fe2000000001a */
[----:B------:R-:W-:Y:S01]  /*05e0*/  FSETP.GEU.AND P6, PT, R2, RZ, PT ;  /* 0x000000ff0200720b */ /* 0x000fe20003fce000 */
[----:B0-----:R-:W-:Y:S01]  /*05f0*/  IMAD.WIDE R12, R0, 0x4, R6 ;  /* 0x00000004000c7825 */ /* 0x001fe200078e0206 */
[----:B------:R-:W-:-:S02]  /*0600*/  FSETP.GEU.AND P5, PT, R5, RZ, PT ;  /* 0x000000ff0500720b */ /* 0x000fc40003fae000 */
[----:B------:R-:W-:Y:S02]  /*0610*/  FSETP.GEU.AND P4, PT, R8, RZ, PT ;  /* 0x000000ff0800720b */ /* 0x000fe40003f8e000 */
[----:B------:R-:W-:Y:S02]  /*0620*/  FSETP.GEU.AND P3, PT, R10, RZ, PT ;  /* 0x000000ff0a00720b */ /* 0x000fe40003f6e000 */
[----:B------:R-:W-:Y:S02]  /*0630*/  SEL R7, R2, RZ, P6 ;  /* 0x000000ff02077207 */ /* 0x000fe40003000000 */
[----:B------:R-:W-:Y:S02]  /*0640*/  FSETP.GEU.AND P0, PT, R4, RZ, PT ;  /* 0x000000ff0400720b */ /* 0x000fe40003f0e000 */
[----:B------:R-:W-:Y:S02]  /*0650*/  FSETP.GEU.AND P2, PT, R22, RZ, PT ;  /* 0x000000ff1600720b */ /* 0x000fe40003f4e000 */
[----:B------:R-:W-:-:S02]  /*0660*/  FSETP.GEU.AND P1, PT, R9, RZ, PT ;  /* 0x000000ff0900720b */ /* 0x000fc40003f2e000 */
[----:B------:R-:W-:Y:S02]  /*0670*/  FSETP.GEU.AND P6, PT, R3, RZ, PT ;  /* 0x000000ff0300720b */ /* 0x000fe40003fce000 */
[----:B------:R-:W-:Y:S02]  /*0680*/  SEL R6, R5, RZ, P5 ;  /* 0x000000ff05067207 */ /* 0x000fe40002800000 */
[----:B------:R-:W-:Y:S02]  /*0690*/  SEL R5, R8, RZ, P4 ;  /* 0x000000ff08057207 */ /* 0x000fe40002000000 */
[----:B------:R-:W-:Y:S02]  /*06a0*/  SEL R11, R10, RZ, P3 ;  /* 0x000000ff0a0b7207 */ /* 0x000fe40001800000 */
[----:B------:R-:W-:Y:S02]  /*06b0*/  SEL R10, R22, RZ, P2 ;  /* 0x000000ff160a7207 */ /* 0x000fe40001000000 */
[----:B------:R-:W-:-:S02]  /*06c0*/  SEL R9, R9, RZ, P1 ;  /* 0x000000ff09097207 */ /* 0x000fc40000800000 */
[----:B------:R-:W-:Y:S02]  /*06d0*/  SEL R8, R3, RZ, P6 ;  /* 0x000000ff03087207 */ /* 0x000fe40003000000 */
[----:B------:R-:W-:-:S03]  /*06e0*/  SEL R4, R4, RZ, P0 ;  /* 0x000000ff04047207 */ /* 0x000fc60000000000 */
[----:B------:R-:W-:Y:S04]  /*06f0*/  STG.E.128 desc[UR4][R12.64], R8 ;  /* 0x000000080c007986 */ /* 0x000fe8000c101d04 */
[----:B------:R-:W-:Y:S01]  /*0700*/  STG.E.128 desc[UR4][R12.64+0x800], R4 ;  /* 0x000800040c007986 */ /* 0x000fe2000c101d04 */
[----:B------:R-:W-:Y:S05]  /*0710*/  EXIT ;  /* 0x000000000000794d */ /* 0x000fea0003800000 */
.L_x_0:
[----:B------:R-:W-:-:S00]  /*0720*/  BRA `(.L_x_0) ;  /* 0xfffffffc00fc7947 */ /* 0x000fc0000383ffff */
[----:B------:R-:W-:-:S00]  /*0730*/  NOP ;  /* 0x0000000000007918 */ /* 0x000fc00000000000 */
        /* <DEDUP_REMOVED lines=12> */
.L_x_1:


//--------------------- .nv.global.init           --------------------------
	.section	.nv.global.init,"aw",@progbits
.nv.global.init:
	.type		_$_str,@object
	.size		_$_str,(_$_str_$_2 - _$_str)
_$_str:
        /*0000*/ 	.byte	0x5f, 0x5f, 0x43, 0x55, 0x44, 0x41, 0x5f, 0x46, 0x54, 0x5a, 0x00
	.type		_$_str_$_2,@object
	.size		_$_str_$_2,(.L_1 - _$_str_$_2)
_$_str_$_2:
        /*000b*/ 	.byte	0x5f, 0x5f, 0x43, 0x55, 0x44, 0x41, 0x5f, 0x50, 0x52, 0x45, 0x43, 0x5f, 0x53, 0x51, 0x52, 0x54
        /*001b*/ 	.byte	0x00
.L_1:


//--------------------- .nv.constant0.triton_poi_fused__native_batch_norm_legit_no_training_relu_42 --------------------------
	.section	.nv.constant0.triton_poi_fused__native_batch_norm_legit_no_training_relu_42,"a",@progbits
	.sectionflags	@""
	.align	4
.nv.constant0.triton_poi_fused__native_batch_norm_legit_no_training_relu_42:
	.zero		580
